	.headerflags	@"EF_CUDA_TEXMODE_UNIFIED EF_CUDA_64BIT_ADDRESS EF_CUDA_ACCELERATORS EF_CUDA_SM90 EF_CUDA_VIRTUAL_SM(EF_CUDA_SM90)"
	.elftype	@"ET_EXEC"


//--------------------- .nv.info                  --------------------------
	.section	.nv.info,"",@"SHT_CUDA_INFO"
	.align	4


	//----- nvinfo : EIATTR_REGCOUNT
	.align		4
        /*0000*/ 	.byte	0x04, 0x2f
        /*0002*/ 	.short	(.L_2 - .L_1)
	.align		4
.L_1:
        /*0004*/ 	.word	index@(triton_poi_fused_add_native_group_norm_relu_13)
        /*0008*/ 	.word	0x00000028


	//----- nvinfo : EIATTR_MIN_STACK_SIZE
	.align		4
.L_2:
        /*000c*/ 	.byte	0x04, 0x12
        /*000e*/ 	.short	(.L_4 - .L_3)
	.align		4
.L_3:
        /*0010*/ 	.word	index@(triton_poi_fused_add_native_group_norm_relu_13)
        /*0014*/ 	.word	0x00000000


	//----- nvinfo : EIATTR_FRAME_SIZE
	.align		4
.L_4:
        /*0018*/ 	.byte	0x04, 0x11
        /*001a*/ 	.short	(.L_6 - .L_5)
	.align		4
.L_5:
        /*001c*/ 	.word	index@(triton_poi_fused_add_native_group_norm_relu_13)
        /*0020*/ 	.word	0x00000000


	//----- nvinfo : EIATTR_MIN_STACK_SIZE
	.align		4
.L_6:
        /*0024*/ 	.byte	0x04, 0x12
        /*0026*/ 	.short	(.L_8 - .L_7)
	.align		4
.L_7:
        /*0028*/ 	.word	index@(triton_poi_fused_add_native_group_norm_relu_13)
        /*002c*/ 	.word	0x00000000
.L_8:


//--------------------- .nv.info.triton_poi_fused_add_native_group_norm_relu_13 --------------------------
	.section	.nv.info.triton_poi_fused_add_native_group_norm_relu_13,"",@"SHT_CUDA_INFO"
	.sectionflags	@""
	.align	4


	//----- nvinfo : EIATTR_CUDA_API_VERSION
	.align		4
        /*0000*/ 	.byte	0x04, 0x37
        /*0002*/ 	.short	(.L_10 - .L_9)
.L_9:
        /*0004*/ 	.word	0x0000007c


	//----- nvinfo : EIATTR_KPARAM_INFO
	.align		4
.L_10:
        /*0008*/ 	.byte	0x04, 0x17
        /*000a*/ 	.short	(.L_12 - .L_11)
.L_11:
        /*000c*/ 	.word	0x00000000
        /*0010*/ 	.short	0x0007
        /*0012*/ 	.short	0x0038
        /*0014*/ 	.byte	0x00, 0xf0, 0x11, 0x00


	//----- nvinfo : EIATTR_KPARAM_INFO
	.align		4
.L_12:
        /*0018*/ 	.byte	0x04, 0x17
        /*001a*/ 	.short	(.L_14 - .L_13)
.L_13:
        /*001c*/ 	.word	0x00000000
        /*0020*/ 	.short	0x0006
        /*0022*/ 	.short	0x0030
        /*0024*/ 	.byte	0x00, 0xf4, 0x21, 0x00


	//----- nvinfo : EIATTR_KPARAM_INFO
	.align		4
.L_14:
        /*0028*/ 	.byte	0x04, 0x17
        /*002a*/ 	.short	(.L_16 - .L_15)
.L_15:
        /*002c*/ 	.word	0x00000000
        /*0030*/ 	.short	0x0005
        /*0032*/ 	.short	0x0028
        /*0034*/ 	.byte	0x00, 0xf4, 0x21, 0x00


	//----- nvinfo : EIATTR_KPARAM_INFO
	.align		4
.L_16:
        /*0038*/ 	.byte	0x04, 0x17
        /*003a*/ 	.short	(.L_18 - .L_17)
.L_17:
        /*003c*/ 	.word	0x00000000
        /*0040*/ 	.short	0x0004
        /*0042*/ 	.short	0x0020
        /*0044*/ 	.byte	0x00, 0xf4, 0x21, 0x00


	//----- nvinfo : EIATTR_KPARAM_INFO
	.align		4
.L_18:
        /*0048*/ 	.byte	0x04, 0x17
        /*004a*/ 	.short	(.L_20 - .L_19)
.L_19:
        /*004c*/ 	.word	0x00000000
        /*0050*/ 	.short	0x0003
        /*0052*/ 	.short	0x0018
        /*0054*/ 	.byte	0x00, 0xf4, 0x21, 0x00


	//----- nvinfo : EIATTR_KPARAM_INFO
	.align		4
.L_20:
        /*0058*/ 	.byte	0x04, 0x17
        /*005a*/ 	.short	(.L_22 - .L_21)
.L_21:
        /*005c*/ 	.word	0x00000000
        /*0060*/ 	.short	0x0002
        /*0062*/ 	.short	0x0010
        /*0064*/ 	.byte	0x00, 0xf4, 0x21, 0x00


	//----- nvinfo : EIATTR_KPARAM_INFO
	.align		4
.L_22:
        /*0068*/ 	.byte	0x04, 0x17
        /*006a*/ 	.short	(.L_24 - .L_23)
.L_23:
        /*006c*/ 	.word	0x00000000
        /*0070*/ 	.short	0x0001
        /*0072*/ 	.short	0x0008
        /*0074*/ 	.byte	0x00, 0xf4, 0x21, 0x00


	//----- nvinfo : EIATTR_KPARAM_INFO
	.align		4
.L_24:
        /*0078*/ 	.byte	0x04, 0x17
        /*007a*/ 	.short	(.L_26 - .L_25)
.L_25:
        /*007c*/ 	.word	0x00000000
        /*0080*/ 	.short	0x0000
        /*0082*/ 	.short	0x0000
        /*0084*/ 	.byte	0x00, 0xf4, 0x21, 0x00


	//----- nvinfo : EIATTR_SPARSE_MMA_MASK
	.align		4
.L_26:
        /*0088*/ 	.byte	0x03, 0x50
        /*008a*/ 	.short	0x0000


	//----- nvinfo : EIATTR_MAXREG_COUNT
	.align		4
        /*008c*/ 	.byte	0x03, 0x1b
        /*008e*/ 	.short	0x00ff


	//----- nvinfo : EIATTR_EXIT_INSTR_OFFSETS
	.align		4
        /*0090*/ 	.byte	0x04, 0x1c
        /*0092*/ 	.short	(.L_28 - .L_27)


	//   ....[0]....
.L_27:
        /*0094*/ 	.word	0x00000b70


	//----- nvinfo : EIATTR_REQNTID
	.align		4
.L_28:
        /*0098*/ 	.byte	0x04, 0x10
        /*009a*/ 	.short	(.L_30 - .L_29)
.L_29:
        /*009c*/ 	.word	0x00000080
        /*00a0*/ 	.word	0x00000001
        /*00a4*/ 	.word	0x00000001


	//----- nvinfo : EIATTR_CBANK_PARAM_SIZE
	.align		4
.L_30:
        /*00a8*/ 	.byte	0x03, 0x19
        /*00aa*/ 	.short	0x003c


	//----- nvinfo : EIATTR_PARAM_CBANK
	.align		4
        /*00ac*/ 	.byte	0x04, 0x0a
        /*00ae*/ 	.short	(.L_32 - .L_31)
	.align		4
.L_31:
        /*00b0*/ 	.word	index@(.nv.constant0.triton_poi_fused_add_native_group_norm_relu_13)
        /*00b4*/ 	.short	0x0210
        /*00b6*/ 	.short	0x003c


	//----- nvinfo : EIATTR_SW_WAR
	.align		4
.L_32:
        /*00b8*/ 	.byte	0x04, 0x36
        /*00ba*/ 	.short	(.L_34 - .L_33)
.L_33:
        /*00bc*/ 	.word	0x00000008
.L_34:


//--------------------- .nv.callgraph             --------------------------
	.section	.nv.callgraph,"",@"SHT_CUDA_CALLGRAPH"
	.align	4
	.sectionentsize	8
	.align		4
        /*0000*/ 	.word	0x00000000
	.align		4
        /*0004*/ 	.word	0xffffffff
	.align		4
        /*0008*/ 	.word	0x00000000
	.align		4
        /*000c*/ 	.word	0xfffffffe
	.align		4
        /*0010*/ 	.word	0x00000000
	.align		4
        /*0014*/ 	.word	0xfffffffd
	.align		4
        /*0018*/ 	.word	0x00000000
	.align		4
        /*001c*/ 	.word	0xfffffffc


//--------------------- .nv.constant4             --------------------------
	.section	.nv.constant4,"a",@progbits
	.align	8
	.align		8
.nv.constant4:
        /*0000*/ 	.dword	_$_str


//--------------------- .text.triton_poi_fused_add_native_group_norm_relu_13 --------------------------
	.section	.text.triton_poi_fused_add_native_group_norm_relu_13,"ax",@progbits
	.align	128
        .global         triton_poi_fused_add_native_group_norm_relu_13
        .type           triton_poi_fused_add_native_group_norm_relu_13,@function
        .size           triton_poi_fused_add_native_group_norm_relu_13,(.L_x_1 - triton_poi_fused_add_native_group_norm_relu_13)
        .other          triton_poi_fused_add_native_group_norm_relu_13,@"STO_CUDA_ENTRY STV_DEFAULT"
triton_poi_fused_add_native_group_norm_relu_13:
.text.triton_poi_fused_add_native_group_norm_relu_13:
[----:B------:R-:W-:Y:S01]  /*0000*/  LDC R1, c[0x0][0x28] ;  /* 0x00000a00ff017b82 */ /* 0x000fe20000000800 */
[----:B------:R-:W1:Y:S07]  /*0010*/  S2R R0, SR_TID.X ;  /* 0x0000000000007919 */ /* 0x000e6e0000002100 */
[----:B------:R-:W2:Y:S01]  /*0020*/  LDC.64 R26, c[0x0][0x218] ;  /* 0x00008600ff1a7b82 */ /* 0x000ea20000000a00 */
[----:B------:R-:W-:Y:S01]  /*0030*/  ULDC.64 UR4, c[0x0][0x208] ;  /* 0x0000820000047ab9 */ /* 0x000fe20000000a00 */
[----:B------:R-:W3:Y:S01]  /*0040*/  S2R R3, SR_CTAID.X ;  /* 0x0000000000037919 */ /* 0x000ee20000002500 */
[----:B-1----:R-:W-:-:S04]  /*0050*/  SHF.L.U32 R0, R0, 0x2, RZ ;  /* 0x0000000200007819 */ /* 0x002fc800000006ff */
[----:B------:R-:W-:Y:S02]  /*0060*/  LOP3.LUT R0, R0, 0x1fc, RZ, 0xc0, !PT ;  /* 0x000001fc00007812 */ /* 0x000fe400078ec0ff */
[----:B---3--:R-:W-:-:S03]  /*0070*/  SHF.R.S32.HI R13, RZ, 0x15, R3 ;  /* 0x00000015ff0d7819 */ /* 0x008fc60000011403 */
[----:B------:R-:W-:Y:S01]  /*0080*/  IMAD R2, R3, 0x400, R0 ;  /* 0x0000040003027824 */ /* 0x000fe200078e0200 */
[----:B------:R-:W-:-:S04]  /*0090*/  SGXT R13, R13, 0x1 ;  /* 0x000000010d0d781a */ /* 0x000fc80000000200 */
[----:B------:R-:W-:Y:S02]  /*00a0*/  IADD3 R4, R2, 0x3, RZ ;  /* 0x0000000302047810 */ /* 0x000fe40007ffe0ff */
[C---:B------:R-:W-:Y:S02]  /*00b0*/  LEA.HI R0, R13.reuse, R2, RZ, 0x8 ;  /* 0x000000020d007211 */ /* 0x040fe400078f40ff */
[----:B------:R-:W-:Y:S02]  /*00c0*/  LEA.HI R3, R13, R4, RZ, 0x8 ;  /* 0x000000040d037211 */ /* 0x000fe400078f40ff */
[----:B------:R-:W-:Y:S01]  /*00d0*/  LOP3.LUT R11, R0, 0xffffff00, RZ, 0xc0, !PT ;  /* 0xffffff00000b7812 */ /* 0x000fe200078ec0ff */
[----:B------:R-:W-:Y:S01]  /*00e0*/  VIADD R0, R2, 0x2 ;  /* 0x0000000202007836 */ /* 0x000fe20000000000 */
[----:B------:R-:W-:Y:S02]  /*00f0*/  LOP3.LUT R3, R3, 0xff00, RZ, 0xc0, !PT ;  /* 0x0000ff0003037812 */ /* 0x000fe400078ec0ff */
[----:B------:R-:W-:-:S03]  /*0100*/  IADD3 R11, R2, -R11, RZ ;  /* 0x8000000b020b7210 */ /* 0x000fc60007ffe0ff */
[----:B------:R-:W-:Y:S01]  /*0110*/  IMAD.IADD R4, R4, 0x1, -R3 ;  /* 0x0000000104047824 */ /* 0x000fe200078e0a03 */
[----:B------:R-:W-:Y:S02]  /*0120*/  LEA.HI R3, R13, R0, RZ, 0x8 ;  /* 0x000000000d037211 */ /* 0x000fe400078f40ff */
[----:B------:R-:W-:Y:S02]  /*0130*/  PRMT R5, R11, 0x9910, RZ ;  /* 0x000099100b057816 */ /* 0x000fe400000000ff */
[----:B------:R-:W-:Y:S02]  /*0140*/  LOP3.LUT R3, R3, 0xff00, RZ, 0xc0, !PT ;  /* 0x0000ff0003037812 */ /* 0x000fe400078ec0ff */
[----:B------:R-:W-:Y:S02]  /*0150*/  PRMT R6, R4, 0x9910, RZ ;  /* 0x0000991004067816 */ /* 0x000fe400000000ff */
[----:B------:R-:W-:Y:S02]  /*0160*/  IADD3 R3, R0, -R3, RZ ;  /* 0x8000000300037210 */ /* 0x000fe40007ffe0ff */
[----:B------:R-:W-:-:S02]  /*0170*/  SHF.R.S32.HI R0, RZ, 0xf, R5 ;  /* 0x0000000fff007819 */ /* 0x000fc40000011405 */
[----:B------:R-:W-:Y:S02]  /*0180*/  SHF.R.S32.HI R5, RZ, 0xf, R6 ;  /* 0x0000000fff057819 */ /* 0x000fe40000011406 */
[----:B------:R-:W-:Y:S02]  /*0190*/  LOP3.LUT R0, R0, 0xffff, RZ, 0xc0, !PT ;  /* 0x0000ffff00007812 */ /* 0x000fe400078ec0ff */
[----:B------:R-:W-:Y:S02]  /*01a0*/  LOP3.LUT R5, R5, 0xffff, RZ, 0xc0, !PT ;  /* 0x0000ffff05057812 */ /* 0x000fe400078ec0ff */
[----:B------:R-:W-:Y:S02]  /*01b0*/  LEA.HI R0, R0, R11, RZ, 0x13 ;  /* 0x0000000b00007211 */ /* 0x000fe400078f98ff */
[----:B------:R-:W-:Y:S02]  /*01c0*/  PRMT R6, R3, 0x9910, RZ ;  /* 0x0000991003067816 */ /* 0x000fe400000000ff */
[----:B------:R-:W-:-:S02]  /*01d0*/  LEA.HI R7, R5, R4, RZ, 0x13 ;  /* 0x0000000405077211 */ /* 0x000fc400078f98ff */
[----:B------:R-:W-:Y:S01]  /*01e0*/  PRMT R0, R0, 0x9910, RZ ;  /* 0x0000991000007816 */ /* 0x000fe200000000ff */
[----:B------:R-:W1:Y:S01]  /*01f0*/  LDC.64 R4, c[0x0][0x210] ;  /* 0x00008400ff047b82 */ /* 0x000e620000000a00 */
[----:B------:R-:W-:Y:S02]  /*0200*/  SHF.R.S32.HI R6, RZ, 0xf, R6 ;  /* 0x0000000fff067819 */ /* 0x000fe40000011406 */
[----:B------:R-:W-:Y:S01]  /*0210*/  PRMT R8, R7, 0x9910, RZ ;  /* 0x0000991007087816 */ /* 0x000fe200000000ff */
[----:B------:R-:W-:Y:S01]  /*0220*/  IMAD.MOV.U32 R7, RZ, RZ, R0 ;  /* 0x000000ffff077224 */ /* 0x000fe200078e0000 */
[----:B------:R-:W-:Y:S02]  /*0230*/  LOP3.LUT R6, R6, 0xffff, RZ, 0xc0, !PT ;  /* 0x0000ffff06067812 */ /* 0x000fe400078ec0ff */
[----:B------:R-:W-:Y:S02]  /*0240*/  LEA.HI R0, R13, R2, RZ, 0x10 ;  /* 0x000000020d007211 */ /* 0x000fe400078f80ff */
[----:B------:R-:W-:-:S02]  /*0250*/  LEA.HI R6, R6, R3, RZ, 0x13 ;  /* 0x0000000306067211 */ /* 0x000fc400078f98ff */
[----:B------:R-:W-:Y:S02]  /*0260*/  SHF.R.S32.HI R3, RZ, 0x3, R7 ;  /* 0x00000003ff037819 */ /* 0x000fe40000011407 */
[----:B------:R-:W-:Y:S02]  /*0270*/  IADD3 R15, R0, 0x200, RZ ;  /* 0x00000200000f7810 */ /* 0x000fe40007ffe0ff */
[----:B------:R-:W-:Y:S02]  /*0280*/  SHF.R.S32.HI R7, RZ, 0x3, R8 ;  /* 0x00000003ff077819 */ /* 0x000fe40000011408 */
[----:B------:R-:W-:Y:S02]  /*0290*/  SHF.R.S32.HI R15, RZ, 0x10, R15 ;  /* 0x00000010ff0f7819 */ /* 0x000fe4000001140f */
[----:B------:R-:W-:Y:S02]  /*02a0*/  PRMT R34, R7, 0x9910, RZ ;  /* 0x0000991007227816 */ /* 0x000fe400000000ff */
[----:B------:R-:W-:-:S02]  /*02b0*/  PRMT R6, R6, 0x9910, RZ ;  /* 0x0000991006067816 */ /* 0x000fc400000000ff */
[----:B------:R-:W-:Y:S01]  /*02c0*/  PRMT R14, R3, 0x9910, RZ ;  /* 0x00009910030e7816 */ /* 0x000fe200000000ff */
[C---:B------:R-:W-:Y:S02]  /*02d0*/  IMAD R22, R15.reuse, 0x20, R34 ;  /* 0x000000200f167824 */ /* 0x040fe400078e0222 */
[----:B------:R-:W-:Y:S01]  /*02e0*/  IMAD.MOV.U32 R3, RZ, RZ, R6 ;  /* 0x000000ffff037224 */ /* 0x000fe200078e0006 */
[----:B------:R-:W-:Y:S01]  /*02f0*/  LEA R32, R15, R14, 0x5 ;  /* 0x0000000e0f207211 */ /* 0x000fe200078e28ff */
[----:B--2---:R-:W-:-:S03]  /*0300*/  IMAD.WIDE R6, R22, 0x4, R26 ;  /* 0x0000000416067825 */ /* 0x004fc600078e021a */
[----:B------:R-:W-:Y:S01]  /*0310*/  SHF.R.S32.HI R3, RZ, 0x3, R3 ;  /* 0x00000003ff037819 */ /* 0x000fe20000011403 */
[C---:B-1----:R-:W-:Y:S02]  /*0320*/  IMAD.WIDE R4, R2.reuse, 0x4, R4 ;  /* 0x0000000402047825 */ /* 0x042fe400078e0204 */
[----:B------:R-:W2:Y:S01]  /*0330*/  LDG.E.EL R6, desc[UR4][R6.64] ;  /* 0x0000000406067981 */ /* 0x000ea2000c2e1900 */
[----:B------:R-:W-:Y:S01]  /*0340*/  PRMT R28, R3, 0x9910, RZ ;  /* 0x00009910031c7816 */ /* 0x000fe200000000ff */
[----:B------:R-:W-:Y:S02]  /*0350*/  VIADD R24, R2, 0x1 ;  /* 0x0000000102187836 */ /* 0x000fe40000000000 */
[----:B------:R-:W2:Y:S01]  /*0360*/  LDG.E.128 R16, desc[UR4][R4.64+0x800] ;  /* 0x0008000404107981 */ /* 0x000ea2000c1e1d00 */
[----:B------:R-:W-:Y:S02]  /*0370*/  IMAD.WIDE R20, R32, 0x4, R26 ;  /* 0x0000000420147825 */ /* 0x000fe400078e021a */
[----:B------:R-:W-:-:S03]  /*0380*/  LEA.HI R13, R13, R24, RZ, 0x8 ;  /* 0x000000180d0d7211 */ /* 0x000fc600078f40ff */
[----:B------:R1:W3:Y:S01]  /*0390*/  LDG.E.EL R10, desc[UR4][R20.64] ;  /* 0x00000004140a7981 */ /* 0x0002e2000c2e1900 */
[----:B------:R-:W-:-:S04]  /*03a0*/  LOP3.LUT R13, R13, 0xff00, RZ, 0xc0, !PT ;  /* 0x0000ff000d0d7812 */ /* 0x000fc800078ec0ff */
[----:B------:R-:W-:-:S04]  /*03b0*/  IADD3 R13, R24, -R13, RZ ;  /* 0x8000000d180d7210 */ /* 0x000fc80007ffe0ff */
[----:B-1----:R-:W-:-:S04]  /*03c0*/  PRMT R20, R13, 0x9910, RZ ;  /* 0x000099100d147816 */ /* 0x002fc800000000ff */
[----:B------:R-:W-:-:S04]  /*03d0*/  SHF.R.S32.HI R20, RZ, 0xf, R20 ;  /* 0x0000000fff147819 */ /* 0x000fc80000011414 */
[----:B------:R-:W-:-:S04]  /*03e0*/  LOP3.LUT R20, R20, 0xffff, RZ, 0xc0, !PT ;  /* 0x0000ffff14147812 */ /* 0x000fc800078ec0ff */
[----:B------:R-:W-:-:S04]  /*03f0*/  LEA.HI R13, R20, R13, RZ, 0x13 ;  /* 0x0000000d140d7211 */ /* 0x000fc800078f98ff */
[----:B------:R-:W-:-:S04]  /*0400*/  PRMT R7, R13, 0x9910, RZ ;  /* 0x000099100d077816 */ /* 0x000fc800000000ff */
[----:B------:R-:W-:Y:S02]  /*0410*/  SHF.R.S32.HI R7, RZ, 0x3, R7 ;  /* 0x00000003ff077819 */ /* 0x000fe40000011407 */
[----:B------:R-:W-:Y:S02]  /*0420*/  LEA R12, R15, R28, 0x5 ;  /* 0x0000001c0f0c7211 */ /* 0x000fe400078e28ff */
[----:B------:R-:W-:Y:S02]  /*0430*/  PRMT R30, R7, 0x9910, RZ ;  /* 0x00009910071e7816 */ /* 0x000fe400000000ff */
[----:B------:R-:W-:Y:S01]  /*0440*/  SHF.R.S32.HI R7, RZ, 0x10, R0 ;  /* 0x00000010ff077819 */ /* 0x000fe20000011400 */
[----:B------:R-:W-:-:S04]  /*0450*/  IMAD.WIDE R8, R12, 0x4, R26 ;  /* 0x000000040c087825 */ /* 0x000fc800078e021a */
[C---:B------:R-:W-:Y:S01]  /*0460*/  IMAD R14, R7.reuse, 0x20, R14 ;  /* 0x00000020070e7824 */ /* 0x040fe200078e020e */
[----:B------:R1:W4:Y:S01]  /*0470*/  LDG.E.EL R3, desc[UR4][R8.64] ;  /* 0x0000000408037981 */ /* 0x000322000c2e1900 */
[C---:B------:R-:W-:Y:S01]  /*0480*/  IMAD R28, R7.reuse, 0x20, R28 ;  /* 0x00000020071c7824 */ /* 0x040fe200078e021c */
[----:B------:R-:W-:Y:S01]  /*0490*/  LEA R34, R7, R34, 0x5 ;  /* 0x0000002207227211 */ /* 0x000fe200078e28ff */
[----:B-1----:R-:W-:-:S05]  /*04a0*/  IMAD.WIDE R8, R14, 0x4, R26 ;  /* 0x000000040e087825 */ /* 0x002fca00078e021a */
[----:B------:R1:W5:Y:S02]  /*04b0*/  LDG.E.EL R21, desc[UR4][R8.64] ;  /* 0x0000000408157981 */ /* 0x000364000c2e1900 */
[----:B-1----:R-:W-:-:S05]  /*04c0*/  IMAD.WIDE R8, R28, 0x4, R26 ;  /* 0x000000041c087825 */ /* 0x002fca00078e021a */
[----:B------:R1:W5:Y:S02]  /*04d0*/  LDG.E.EL R20, desc[UR4][R8.64] ;  /* 0x0000000408147981 */ /* 0x000364000c2e1900 */
[----:B-1----:R-:W-:-:S05]  /*04e0*/  IMAD.WIDE R8, R34, 0x4, R26 ;  /* 0x0000000422087825 */ /* 0x002fca00078e021a */
[----:B------:R1:W5:Y:S02]  /*04f0*/  LDG.E.EL R13, desc[UR4][R8.64] ;  /* 0x00000004080d7981 */ /* 0x000364000c2e1900 */
[----:B-1----:R-:W1:Y:S01]  /*0500*/  LDC.64 R8, c[0x0][0x220] ;  /* 0x00008800ff087b82 */ /* 0x002e620000000a00 */
[-C--:B------:R-:W-:Y:S02]  /*0510*/  LEA R24, R15, R30.reuse, 0x5 ;  /* 0x0000001e0f187211 */ /* 0x080fe400078e28ff */
[----:B------:R-:W-:-:S05]  /*0520*/  LEA R30, R7, R30, 0x5 ;  /* 0x0000001e071e7211 */ /* 0x000fca00078e28ff */
[----:B------:R-:W-:-:S04]  /*0530*/  IMAD.WIDE R36, R30, 0x4, R26 ;  /* 0x000000041e247825 */ /* 0x000fc800078e021a */
[----:B------:R-:W-:Y:S01]  /*0540*/  IMAD.WIDE R26, R24, 0x4, R26 ;  /* 0x00000004181a7825 */ /* 0x000fe200078e021a */
[----:B------:R-:W5:Y:S05]  /*0550*/  LDG.E.EL R0, desc[UR4][R36.64] ;  /* 0x0000000424007981 */ /* 0x000f6a000c2e1900 */
[----:B------:R-:W5:Y:S01]  /*0560*/  LDG.E.EL R26, desc[UR4][R26.64] ;  /* 0x000000041a1a7981 */ /* 0x000f62000c2e1900 */
[----:B-1----:R-:W-:-:S04]  /*0570*/  IMAD.WIDE R14, R14, 0x4, R8 ;  /* 0x000000040e0e7825 */ /* 0x002fc800078e0208 */
[--C-:B------:R-:W-:Y:S02]  /*0580*/  IMAD.WIDE R34, R34, 0x4, R8.reuse ;  /* 0x0000000422227825 */ /* 0x100fe400078e0208 */
[----:B------:R-:W5:Y:S02]  /*0590*/  LDG.E.EL R15, desc[UR4][R14.64] ;  /* 0x000000040e0f7981 */ /* 0x000f64000c2e1900 */
[----:B------:R-:W-:-:S05]  /*05a0*/  IMAD.WIDE R32, R32, 0x4, R8 ;  /* 0x0000000420207825 */ /* 0x000fca00078e0208 */
[----:B0-----:R-:W5:Y:S04]  /*05b0*/  LDG.E.EL R27, desc[UR4][R32.64] ;  /* 0x00000004201b7981 */ /* 0x001f68000c2e1900 */
[----:B------:R-:W5:Y:S01]  /*05c0*/  LDG.E.EL R14, desc[UR4][R34.64] ;  /* 0x00000004220e7981 */ /* 0x000f62000c2e1900 */
[----:B--2---:R-:W-:-:S03]  /*05d0*/  FADD R19, R19, -R6 ;  /* 0x8000000613137221 */ /* 0x004fc60000000000 */
[----:B------:R-:W5:Y:S01]  /*05e0*/  LDG.E.128 R4, desc[UR4][R4.64] ;  /* 0x0000000404047981 */ /* 0x000f62000c1e1d00 */
[----:B------:R-:W-:-:S04]  /*05f0*/  IMAD.WIDE R24, R24, 0x4, R8 ;  /* 0x0000000418187825 */ /* 0x000fc800078e0208 */
[----:B---3--:R-:W-:Y:S01]  /*0600*/  FADD R10, R16, -R10 ;  /* 0x8000000a100a7221 */ /* 0x008fe20000000000 */
[--C-:B------:R-:W-:Y:S01]  /*0610*/  IMAD.WIDE R30, R30, 0x4, R8.reuse ;  /* 0x000000041e1e7825 */ /* 0x100fe200078e0208 */
[----:B------:R-:W2:Y:S03]  /*0620*/  LDG.E.EL R25, desc[UR4][R24.64] ;  /* 0x0000000418197981 */ /* 0x000ea6000c2e1900 */
[----:B------:R-:W-:-:S05]  /*0630*/  IMAD.WIDE R28, R28, 0x4, R8 ;  /* 0x000000041c1c7825 */ /* 0x000fca00078e0208 */
[----:B------:R0:W3:Y:S02]  /*0640*/  LDG.E.EL R23, desc[UR4][R28.64] ;  /* 0x000000041c177981 */ /* 0x0000e4000c2e1900 */
[----:B0-----:R-:W0:Y:S01]  /*0650*/  LDC.64 R28, c[0x0][0x238] ;  /* 0x00008e00ff1c7b82 */ /* 0x001e220000000a00 */
[----:B----4-:R-:W-:Y:S01]  /*0660*/  FADD R3, R18, -R3 ;  /* 0x8000000312037221 */ /* 0x010fe20000000000 */
[----:B-----5:R-:W-:Y:S01]  /*0670*/  FADD R16, R7, -R13 ;  /* 0x8000000d07107221 */ /* 0x020fe20000000000 */
[----:B------:R-:W-:-:S04]  /*0680*/  IMAD.WIDE R12, R12, 0x4, R8 ;  /* 0x000000040c0c7825 */ /* 0x000fc800078e0208 */
[----:B------:R-:W-:Y:S01]  /*0690*/  IMAD.WIDE R8, R22, 0x4, R8 ;  /* 0x0000000416087825 */ /* 0x000fe200078e0208 */
[----:B------:R-:W-:Y:S01]  /*06a0*/  HFMA2.MMA R22, -RZ, RZ, 0.75, 0 ;  /* 0x3a000000ff167435 */ /* 0x000fe200000001ff */
[----:B------:R1:W4:Y:S04]  /*06b0*/  LDG.E.EL R24, desc[UR4][R12.64] ;  /* 0x000000040c187981 */ /* 0x000328000c2e1900 */
[----:B------:R5:W3:Y:S01]  /*06c0*/  LDG.E.EL R7, desc[UR4][R8.64] ;  /* 0x0000000408077981 */ /* 0x000ae2000c2e1900 */
[----:B-1----:R-:W1:Y:S08]  /*06d0*/  LDC.64 R12, c[0x0][0x230] ;  /* 0x00008c00ff0c7b82 */ /* 0x002e700000000a00 */
[----:B-----5:R-:W5:Y:S01]  /*06e0*/  LDC.64 R8, c[0x0][0x228] ;  /* 0x00008a00ff087b82 */ /* 0x020f620000000a00 */
[----:B------:R-:W-:Y:S01]  /*06f0*/  FADD R18, R4, -R21 ;  /* 0x8000001504127221 */ /* 0x000fe20000000000 */
[-C--:B------:R-:W-:Y:S01]  /*0700*/  FFMA R15, R15, R22.reuse, 9.9999997473787516356e-06 ;  /* 0x3727c5ac0f0f7423 */ /* 0x080fe20000000016 */
[----:B------:R0:W4:Y:S01]  /*0710*/  LDG.E.EL R21, desc[UR4][R30.64] ;  /* 0x000000041e157981 */ /* 0x000122000c2e1900 */
[----:B------:R-:W-:-:S04]  /*0720*/  FFMA R27, R27, R22, 9.9999997473787516356e-06 ;  /* 0x3727c5ac1b1b7423 */ /* 0x000fc80000000016 */
[----:B------:R-:W1:Y:S01]  /*0730*/  MUFU.RSQ R15, R15 ;  /* 0x0000000f000f7308 */ /* 0x000e620000001400 */
[----:B0-----:R-:W-:-:S07]  /*0740*/  FFMA R30, R14, R22, 9.9999997473787516356e-06 ;  /* 0x3727c5ac0e1e7423 */ /* 0x001fce0000000016 */
[----:B------:R-:W0:Y:S08]  /*0750*/  MUFU.RSQ R4, R27 ;  /* 0x0000001b00047308 */ /* 0x000e300000001400 */
[----:B------:R-:W0:Y:S01]  /*0760*/  MUFU.RSQ R14, R30 ;  /* 0x0000001e000e7308 */ /* 0x000e220000001400 */
[----:B-----5:R-:W-:-:S04]  /*0770*/  IMAD.WIDE R8, R11, 0x4, R8 ;  /* 0x000000040b087825 */ /* 0x020fc800078e0208 */
[----:B-1----:R-:W-:-:S04]  /*0780*/  IMAD.WIDE R12, R11, 0x4, R12 ;  /* 0x000000040b0c7825 */ /* 0x002fc800078e020c */
[----:B------:R-:W-:Y:S01]  /*0790*/  FMUL R18, R15, R18 ;  /* 0x000000120f127220 */ /* 0x000fe20000400000 */
[----:B0-----:R-:W-:Y:S02]  /*07a0*/  FMUL R4, R4, R10 ;  /* 0x0000000a04047220 */ /* 0x001fe40000400000 */
[----:B------:R-:W5:Y:S01]  /*07b0*/  LDG.E.EL.128 R8, desc[UR4][R8.64] ;  /* 0x0000000408087981 */ /* 0x000f62000c2e1d00 */
[----:B------:R-:W-:-:S03]  /*07c0*/  FMUL R16, R14, R16 ;  /* 0x000000100e107220 */ /* 0x000fc60000400000 */
[----:B------:R-:W5:Y:S01]  /*07d0*/  LDG.E.EL.128 R12, desc[UR4][R12.64] ;  /* 0x000000040c0c7981 */ /* 0x000f62000c2e1d00 */
[----:B------:R-:W-:-:S04]  /*07e0*/  IMAD.WIDE R28, R2, 0x4, R28 ;  /* 0x00000004021c7825 */ /* 0x000fc800078e021c */
[----:B------:R-:W-:Y:S01]  /*07f0*/  FADD R6, R6, -R20 ;  /* 0x8000001406067221 */ /* 0x000fe20000000000 */
[-C--:B--2---:R-:W-:Y:S01]  /*0800*/  FFMA R27, R25, R22.reuse, 9.9999997473787516356e-06 ;  /* 0x3727c5ac191b7423 */ /* 0x084fe20000000016 */
[----:B---3--:R-:W-:-:S06]  /*0810*/  FFMA R30, R7, R22, 9.9999997473787516356e-06 ;  /* 0x3727c5ac071e7423 */ /* 0x008fcc0000000016 */
[----:B------:R-:W0:Y:S01]  /*0820*/  MUFU.RSQ R30, R30 ;  /* 0x0000001e001e7308 */ /* 0x000e220000001400 */
[C-C-:B-----5:R-:W-:Y:S01]  /*0830*/  FFMA R4, R8.reuse, R4, R12.reuse ;  /* 0x0000000408047223 */ /* 0x160fe2000000000c */
[----:B------:R-:W-:Y:S01]  /*0840*/  FFMA R8, R8, R18, R12 ;  /* 0x0000001208087223 */ /* 0x000fe2000000000c */
[----:B0-----:R-:W-:Y:S01]  /*0850*/  FMUL R18, R30, R19 ;  /* 0x000000131e127220 */ /* 0x001fe20000400000 */
[----:B------:R-:W-:-:S03]  /*0860*/  FADD R12, R17, -R26 ;  /* 0x8000001a110c7221 */ /* 0x000fc60000000000 */
[C-C-:B------:R-:W-:Y:S01]  /*0870*/  FFMA R7, R11.reuse, R18, R15.reuse ;  /* 0x000000120b077223 */ /* 0x140fe2000000000f */
[----:B------:R-:W-:Y:S02]  /*0880*/  FFMA R11, R11, R16, R15 ;  /* 0x000000100b0b7223 */ /* 0x000fe4000000000f */
[----:B------:R-:W2:Y:S01]  /*0890*/  LDG.E.128 R16, desc[UR4][R28.64] ;  /* 0x000000041c107981 */ /* 0x000ea2000c1e1d00 */
[-C--:B----4-:R-:W-:Y:S01]  /*08a0*/  FFMA R15, R21, R22.reuse, 9.9999997473787516356e-06 ;  /* 0x3727c5ac150f7423 */ /* 0x090fe20000000016 */
[-C--:B------:R-:W-:Y:S01]  /*08b0*/  FFMA R26, R23, R22.reuse, 9.9999997473787516356e-06 ;  /* 0x3727c5ac171a7423 */ /* 0x080fe20000000016 */
[----:B------:R-:W-:Y:S02]  /*08c0*/  FFMA R30, R24, R22, 9.9999997473787516356e-06 ;  /* 0x3727c5ac181e7423 */ /* 0x000fe40000000016 */
[----:B------:R-:W3:Y:S02]  /*08d0*/  LDG.E.128 R20, desc[UR4][R28.64+0x800] ;  /* 0x000800041c147981 */ /* 0x000ee4000c1e1d00 */
[----:B------:R-:W0:Y:S08]  /*08e0*/  MUFU.RSQ R24, R30 ;  /* 0x0000001e00187308 */ /* 0x000e300000001400 */
[----:B------:R-:W1:Y:S08]  /*08f0*/  MUFU.RSQ R15, R15 ;  /* 0x0000000f000f7308 */ /* 0x000e700000001400 */
[----:B------:R-:W4:Y:S01]  /*0900*/  MUFU.RSQ R31, R26 ;  /* 0x0000001a001f7308 */ /* 0x000f220000001400 */
[----:B0-----:R-:W-:-:S02]  /*0910*/  FMUL R3, R24, R3 ;  /* 0x0000000318037220 */ /* 0x001fc40000400000 */
[----:B------:R-:W0:Y:S05]  /*0920*/  LDC.64 R24, c[0x0][0x240] ;  /* 0x00009000ff187b82 */ /* 0x000e2a0000000a00 */
[----:B------:R-:W5:Y:S01]  /*0930*/  MUFU.RSQ R27, R27 ;  /* 0x0000001b001b7308 */ /* 0x000f620000001400 */
[----:B------:R-:W-:-:S04]  /*0940*/  FADD R0, R5, -R0 ;  /* 0x8000000005007221 */ /* 0x000fc80000000000 */
[----:B-1----:R-:W-:Y:S01]  /*0950*/  FMUL R0, R15, R0 ;  /* 0x000000000f007220 */ /* 0x002fe20000400000 */
[----:B----4-:R-:W-:Y:S01]  /*0960*/  FMUL R31, R31, R6 ;  /* 0x000000061f1f7220 */ /* 0x010fe20000400000 */
[C-C-:B------:R-:W-:Y:S02]  /*0970*/  FFMA R3, R10.reuse, R3, R14.reuse ;  /* 0x000000030a037223 */ /* 0x140fe4000000000e */
[----:B------:R-:W-:Y:S01]  /*0980*/  FFMA R0, R9, R0, R13 ;  /* 0x0000000009007223 */ /* 0x000fe2000000000d */
[----:B------:R-:W-:Y:S01]  /*0990*/  FFMA R31, R10, R31, R14 ;  /* 0x0000001f0a1f7223 */ /* 0x000fe2000000000e */
[----:B-----5:R-:W-:-:S04]  /*09a0*/  FMUL R12, R27, R12 ;  /* 0x0000000c1b0c7220 */ /* 0x020fc80000400000 */
[----:B------:R-:W-:Y:S01]  /*09b0*/  FFMA R12, R9, R12, R13 ;  /* 0x0000000c090c7223 */ /* 0x000fe2000000000d */
[----:B0-----:R-:W-:Y:S01]  /*09c0*/  IMAD.WIDE R24, R2, 0x4, R24 ;  /* 0x0000000402187825 */ /* 0x001fe200078e0218 */
[----:B--2---:R-:W-:-:S03]  /*09d0*/  FSETP.GEU.AND P6, PT, R8, -R16, PT ;  /* 0x800000100800720b */ /* 0x004fc60003fce000 */
[----:B------:R-:W-:Y:S01]  /*09e0*/  FADD R8, R16, R8 ;  /* 0x0000000810087221 */ /* 0x000fe20000000000 */
[----:B------:R-:W-:Y:S02]  /*09f0*/  FSETP.GEU.AND P2, PT, R11, -R19, PT ;  /* 0x800000130b00720b */ /* 0x000fe40003f4e000 */
[----:B---3--:R-:W-:Y:S01]  /*0a00*/  FSETP.GEU.AND P3, PT, R4, -R20, PT ;  /* 0x800000140400720b */ /* 0x008fe20003f6e000 */
[----:B------:R-:W-:Y:S01]  /*0a10*/  FADD R20, R20, R4 ;  /* 0x0000000414147221 */ /* 0x000fe20000000000 */
[----:B------:R-:W-:Y:S01]  /*0a20*/  SEL R4, R8, RZ, P6 ;  /* 0x000000ff08047207 */ /* 0x000fe20003000000 */
[----:B------:R-:W-:Y:S01]  /*0a30*/  FADD R11, R19, R11 ;  /* 0x0000000b130b7221 */ /* 0x000fe20000000000 */
[----:B------:R-:W-:Y:S01]  /*0a40*/  FSETP.GEU.AND P6, PT, R7, -R23, PT ;  /* 0x800000170700720b */ /* 0x000fe20003fce000 */
[----:B------:R-:W-:Y:S01]  /*0a50*/  FADD R5, R17, R0 ;  /* 0x0000000011057221 */ /* 0x000fe20000000000 */
[----:B------:R-:W-:Y:S01]  /*0a60*/  FADD R6, R18, R31 ;  /* 0x0000001f12067221 */ /* 0x000fe20000000000 */
[----:B------:R-:W-:Y:S01]  /*0a70*/  FADD R9, R21, R12 ;  /* 0x0000000c15097221 */ /* 0x000fe20000000000 */
[----:B------:R-:W-:Y:S01]  /*0a80*/  FADD R10, R22, R3 ;  /* 0x00000003160a7221 */ /* 0x000fe20000000000 */
[----:B------:R-:W-:Y:S01]  /*0a90*/  FADD R23, R23, R7 ;  /* 0x0000000717177221 */ /* 0x000fe20000000000 */
[----:B------:R-:W-:-:S02]  /*0aa0*/  FSETP.GEU.AND P0, PT, R0, -R17, PT ;  /* 0x800000110000720b */ /* 0x000fc40003f0e000 */
[----:B------:R-:W-:Y:S02]  /*0ab0*/  FSETP.GEU.AND P1, PT, R31, -R18, PT ;  /* 0x800000121f00720b */ /* 0x000fe40003f2e000 */
[----:B------:R-:W-:Y:S02]  /*0ac0*/  FSETP.GEU.AND P4, PT, R12, -R21, PT ;  /* 0x800000150c00720b */ /* 0x000fe40003f8e000 */
[----:B------:R-:W-:Y:S02]  /*0ad0*/  FSETP.GEU.AND P5, PT, R3, -R22, PT ;  /* 0x800000160300720b */ /* 0x000fe40003fae000 */
[----:B------:R-:W-:Y:S02]  /*0ae0*/  SEL R7, R11, RZ, P2 ;  /* 0x000000ff0b077207 */ /* 0x000fe40001000000 */
[----:B------:R-:W-:Y:S02]  /*0af0*/  SEL R8, R20, RZ, P3 ;  /* 0x000000ff14087207 */ /* 0x000fe40001800000 */
[----:B------:R-:W-:-:S02]  /*0b00*/  SEL R5, R5, RZ, P0 ;  /* 0x000000ff05057207 */ /* 0x000fc40000000000 */
[----:B------:R-:W-:Y:S02]  /*0b10*/  SEL R6, R6, RZ, P1 ;  /* 0x000000ff06067207 */ /* 0x000fe40000800000 */
[----:B------:R-:W-:Y:S02]  /*0b20*/  SEL R9, R9, RZ, P4 ;  /* 0x000000ff09097207 */ /* 0x000fe40002000000 */
[----:B------:R-:W-:Y:S02]  /*0b30*/  SEL R10, R10, RZ, P5 ;  /* 0x000000ff0a0a7207 */ /* 0x000fe40002800000 */
[----:B------:R-:W-:Y:S01]  /*0b40*/  SEL R11, R23, RZ, P6 ;  /* 0x000000ff170b7207 */ /* 0x000fe20003000000 */
[----:B------:R-:W-:Y:S04]  /*0b50*/  STG.E.128 desc[UR4][R24.64], R4 ;  /* 0x0000000418007986 */ /* 0x000fe8000c101d04 */
[----:B------:R-:W-:Y:S01]  /*0b60*/  STG.E.128 desc[UR4][R24.64+0x800], R8 ;  /* 0x0008000818007986 */ /* 0x000fe2000c101d04 */
[----:B------:R-:W-:Y:S05]  /*0b70*/  EXIT ;  /* 0x000000000000794d */ /* 0x000fea0003800000 */
.L_x_0:
[----:B------:R-:W-:-:S00]  /*0b80*/  BRA `(.L_x_0) ;  /* 0xfffffffc00fc7947 */ /* 0x000fc0000383ffff */
[----:B------:R-:W-:-:S00]  /*0b90*/  NOP ;  /* 0x0000000000007918 */ /* 0x000fc00000000000 */
        /* <DEDUP_REMOVED lines=14> */
.L_x_1:


//--------------------- .nv.global.init           --------------------------
	.section	.nv.global.init,"aw",@progbits
.nv.global.init:
	.type		_$_str,@object
	.size		_$_str,(.L_0 - _$_str)
_$_str:
        /*0000*/ 	.byte	0x5f, 0x5f, 0x43, 0x55, 0x44, 0x41, 0x5f, 0x46, 0x54, 0x5a, 0x00
.L_0:


//--------------------- .nv.constant0.triton_poi_fused_add_native_group_norm_relu_13 --------------------------
	.section	.nv.constant0.triton_poi_fused_add_native_group_norm_relu_13,"a",@progbits
	.sectionflags	@""
	.align	4
.nv.constant0.triton_poi_fused_add_native_group_norm_relu_13:
	.zero		588
